//
// Generated by NVIDIA NVVM Compiler
//
// Compiler Build ID: CL-36424714
// Cuda compilation tools, release 13.0, V13.0.88
// Based on NVVM 20.0.0
//

.version 9.0
.target sm_100
.address_size 64

	// .globl	add

.visible .entry add(
	.param .u32 add_param_0,
	.param .u64 .ptr .align 1 add_param_1
)
{
	.reg .pred 	%p<2>;
	.reg .b32 	%r<6>;
	.reg .b32 	%f<2>;
	.reg .b64 	%rd<5>;

	ld.param.u32 	%r2, [add_param_0];
	ld.param.u64 	%rd1, [add_param_1];
	mov.u32 	%r3, %ctaid.x;
	mov.u32 	%r4, %ntid.x;
	mov.u32 	%r5, %tid.x;
	mad.lo.s32 	%r1, %r3, %r4, %r5;
	setp.ge.s32 	%p1, %r1, %r2;
	@%p1 bra 	$L__BB0_2;
	cvta.to.global.u64 	%rd2, %rd1;
	cvt.rn.f32.s32 	%f1, %r1;
	mul.wide.s32 	%rd3, %r1, 4;
	add.s64 	%rd4, %rd2, %rd3;
	st.global.f32 	[%rd4], %f1;
$L__BB0_2:
	ret;

}


// ===== COMPILED SASS (sm_100) =====

	.target	sm_100

	.elftype	@"ET_EXEC"


//--------------------- .note.nv.tkinfo           --------------------------
	.section	.note.nv.tkinfo,"",@"SHT_NOTE"
	.sectionflags	@"SHF_NOTE_NV_TKINFO"
	.tkinfo
        /*0018*/ 	.word	0x00000002
        /*0030*/ 	.string	""
        /*0030*/ 	.string	"ptxas"
        /*0030*/ 	.string	"Cuda compilation tools, release 13.0, V13.0.88"
        /*0030*/ 	.string	"Build cuda_13.0.r13.0/compiler.36424714_0"
        /*0030*/ 	.string	"-arch sm_100 -m 64 "



//--------------------- .note.nv.cuinfo           --------------------------
	.section	.note.nv.cuinfo,"",@"SHT_NOTE"
	.sectionflags	@"SHF_NOTE_NV_CUINFO"
        /*0018*/ 	.short	0x0002
        /*001a*/ 	.short	0x0064
        /*001c*/ 	.short	0x0082
	.zero		2


//--------------------- .nv.info                  --------------------------
	.section	.nv.info,"",@"SHT_CUDA_INFO"
	.align	4


	//----- nvinfo : EIATTR_REGCOUNT
	.align		4
        /*0000*/ 	.byte	0x04, 0x2f
        /*0002*/ 	.short	(.L_1 - .L_0)
	.align		4
.L_0:
        /*0004*/ 	.word	index@(add)
        /*0008*/ 	.word	0x0000000a


	//----- nvinfo : EIATTR_FRAME_SIZE
	.align		4
.L_1:
        /*000c*/ 	.byte	0x04, 0x11
        /*000e*/ 	.short	(.L_3 - .L_2)
	.align		4
.L_2:
        /*0010*/ 	.word	index@(add)
        /*0014*/ 	.word	0x00000000


	//----- nvinfo : EIATTR_MIN_STACK_SIZE
	.align		4
.L_3:
        /*0018*/ 	.byte	0x04, 0x12
        /*001a*/ 	.short	(.L_5 - .L_4)
	.align		4
.L_4:
        /*001c*/ 	.word	index@(add)
        /*0020*/ 	.word	0x00000000
.L_5:


//--------------------- .nv.compat                --------------------------
	.section	.nv.compat,"",@"SHT_CUDA_COMPAT_INFO"
	.align	4
        /*0000*/ 	.byte	0x02, 0x09, 0x00, 0x00, 0x02, 0x02, 0x01, 0x00, 0x02, 0x05, 0x05, 0x00, 0x03, 0x07, 0x01, 0x01
        /*0010*/ 	.byte	0x02, 0x03, 0x00, 0x00, 0x02, 0x06, 0x01, 0x00, 0x04, 0x0b, 0x08, 0x00, 0x09, 0x00, 0x00, 0x00
        /*0020*/ 	.byte	0x00, 0x00, 0x00, 0x00


//--------------------- .nv.info.add              --------------------------
	.section	.nv.info.add,"",@"SHT_CUDA_INFO"
	.sectionflags	@""
	.align	4


	//----- nvinfo : EIATTR_CUDA_API_VERSION
	.align		4
        /*0000*/ 	.byte	0x04, 0x37
        /*0002*/ 	.short	(.L_7 - .L_6)
.L_6:
        /*0004*/ 	.word	0x00000082


	//----- nvinfo : EIATTR_KPARAM_INFO
	.align		4
.L_7:
        /*0008*/ 	.byte	0x04, 0x17
        /*000a*/ 	.short	(.L_9 - .L_8)
.L_8:
        /*000c*/ 	.word	0x00000000
        /*0010*/ 	.short	0x0001
        /*0012*/ 	.short	0x0008
        /*0014*/ 	.byte	0x00, 0xf5, 0x21, 0x00


	//----- nvinfo : EIATTR_KPARAM_INFO
	.align		4
.L_9:
        /*0018*/ 	.byte	0x04, 0x17
        /*001a*/ 	.short	(.L_11 - .L_10)
.L_10:
        /*001c*/ 	.word	0x00000000
        /*0020*/ 	.short	0x0000
        /*0022*/ 	.short	0x0000
        /*0024*/ 	.byte	0x00, 0xf0, 0x11, 0x00


	//----- nvinfo : EIATTR_SPARSE_MMA_MASK
	.align		4
.L_11:
        /*0028*/ 	.byte	0x03, 0x50
        /*002a*/ 	.short	0x0000


	//----- nvinfo : EIATTR_MAXREG_COUNT
	.align		4
        /*002c*/ 	.byte	0x03, 0x1b
        /*002e*/ 	.short	0x00ff


	//----- nvinfo : EIATTR_MERCURY_ISA_VERSION
	.align		4
        /*0030*/ 	.byte	0x03, 0x5f
        /*0032*/ 	.short	0x0101


	//----- nvinfo : EIATTR_VRC_CTA_INIT_COUNT
	.align		4
        /*0034*/ 	.byte	0x02, 0x4a
	.zero		1
	.zero		1


	//----- nvinfo : EIATTR_EXIT_INSTR_OFFSETS
	.align		4
        /*0038*/ 	.byte	0x04, 0x1c
        /*003a*/ 	.short	(.L_13 - .L_12)


	//   ....[0]....
.L_12:
        /*003c*/ 	.word	0x00000070


	//   ....[1]....
        /*0040*/ 	.word	0x000000d0


	//----- nvinfo : EIATTR_CBANK_PARAM_SIZE
	.align		4
.L_13:
        /*0044*/ 	.byte	0x03, 0x19
        /*0046*/ 	.short	0x0010


	//----- nvinfo : EIATTR_PARAM_CBANK
	.align		4
        /*0048*/ 	.byte	0x04, 0x0a
        /*004a*/ 	.short	(.L_15 - .L_14)
	.align		4
.L_14:
        /*004c*/ 	.word	index@(.nv.constant0.add)
        /*0050*/ 	.short	0x0380
        /*0052*/ 	.short	0x0010


	//----- nvinfo : EIATTR_SW_WAR
	.align		4
.L_15:
        /*0054*/ 	.byte	0x04, 0x36
        /*0056*/ 	.short	(.L_17 - .L_16)
.L_16:
        /*0058*/ 	.word	0x00000008
.L_17:


//--------------------- .nv.callgraph             --------------------------
	.section	.nv.callgraph,"",@"SHT_CUDA_CALLGRAPH"
	.align	4
	.sectionentsize	8
	.align		4
        /*0000*/ 	.word	0x00000000
	.align		4
        /*0004*/ 	.word	0xffffffff
	.align		4
        /*0008*/ 	.word	0x00000000
	.align		4
        /*000c*/ 	.word	0xfffffffe
	.align		4
        /*0010*/ 	.word	0x00000000
	.align		4
        /*0014*/ 	.word	0xfffffffd
	.align		4
        /*0018*/ 	.word	0x00000000
	.align		4
        /*001c*/ 	.word	0xfffffffc


//--------------------- .text.add                 --------------------------
	.section	.text.add,"ax",@progbits
	.align	128
        .global         add
        .type           add,@function
        .size           add,(.L_x_1 - add)
        .other          add,@"STO_CUDA_ENTRY STV_DEFAULT"
add:
.text.add:
[----:B------:R-:W-:Y:S01]  /*0000*/  LDC R1, c[0x0][0x37c] ;  /* 0x0000df00ff017b82 */ /* 0x000fe20000000800 */
[----:B------:R-:W0:Y:S07]  /*0010*/  S2R R0, SR_TID.X ;  /* 0x0000000000007919 */ /* 0x000e2e0000002100 */
[----:B------:R-:W0:Y:S01]  /*0020*/  S2UR UR4, SR_CTAID.X ;  /* 0x00000000000479c3 */ /* 0x000e220000002500 */
[----:B------:R-:W1:Y:S07]  /*0030*/  LDCU UR5, c[0x0][0x380] ;  /* 0x00007000ff0577ac */ /* 0x000e6e0008000800 */
[----:B------:R-:W0:Y:S02]  /*0040*/  LDC R5, c[0x0][0x360] ;  /* 0x0000d800ff057b82 */ /* 0x000e240000000800 */
[----:B0-----:R-:W-:-:S05]  /*0050*/  IMAD R5, R5, UR4, R0 ;  /* 0x0000000405057c24 */ /* 0x001fca000f8e0200 */
[----:B-1----:R-:W-:-:S13]  /*0060*/  ISETP.GE.AND P0, PT, R5, UR5, PT ;  /* 0x0000000505007c0c */ /* 0x002fda000bf06270 */
[----:B------:R-:W-:Y:S05]  /*0070*/  @P0 EXIT ;  /* 0x000000000000094d */ /* 0x000fea0003800000 */
[----:B------:R-:W0:Y:S01]  /*0080*/  LDC.64 R2, c[0x0][0x388] ;  /* 0x0000e200ff027b82 */ /* 0x000e220000000a00 */
[----:B------:R-:W1:Y:S01]  /*0090*/  LDCU.64 UR4, c[0x0][0x358] ;  /* 0x00006b00ff0477ac */ /* 0x000e620008000a00 */
[----:B------:R-:W-:Y:S01]  /*00a0*/  I2FP.F32.S32 R7, R5 ;  /* 0x0000000500077245 */ /* 0x000fe20000201400 */
[----:B0-----:R-:W-:-:S05]  /*00b0*/  IMAD.WIDE R2, R5, 0x4, R2 ;  /* 0x0000000405027825 */ /* 0x001fca00078e0202 */
[----:B-1----:R-:W-:Y:S01]  /*00c0*/  STG.E desc[UR4][R2.64], R7 ;  /* 0x0000000702007986 */ /* 0x002fe2000c101904 */
[----:B------:R-:W-:Y:S05]  /*00d0*/  EXIT ;  /* 0x000000000000794d */ /* 0x000fea0003800000 */
.L_x_0:
[----:B------:R-:W-:-:S00]  /*00e0*/  BRA `(.L_x_0) ;  /* 0xfffffffc00fc7947 */ /* 0x000fc0000383ffff */
[----:B------:R-:W-:-:S00]  /*00f0*/  NOP ;  /* 0x0000000000007918 */ /* 0x000fc00000000000 */
        /* <DEDUP_REMOVED lines=8> */
.L_x_1:


//--------------------- .nv.shared.reserved.0     --------------------------
	.section	.nv.shared.reserved.0,"aw",@nobits
	.weak		__nv_reservedSMEM_offset_0_alias
	.size		__nv_reservedSMEM_offset_0_alias, 0, 64
	.other		__nv_reservedSMEM_offset_0_alias,@"STO_CUDA_RESERVED_SHARED STV_DEFAULT"
__nv_reservedSMEM_offset_0_alias:
	.zero		0
	.zero		64


//--------------------- .nv.constant0.add         --------------------------
	.section	.nv.constant0.add,"a",@progbits
	.sectionflags	@""
	.align	4
.nv.constant0.add:
	.zero		912


//--------------------- SYMBOLS --------------------------

	.type		.nv.reservedSmem.offset0,@object
	.size		.nv.reservedSmem.offset0,0x4
